//
// Generated by NVIDIA NVVM Compiler
//
// Compiler Build ID: CL-36424714
// Cuda compilation tools, release 13.0, V13.0.88
// Based on NVVM 20.0.0
//

.version 9.0
.target sm_100
.address_size 64

	// .globl	prefix_sum_blelloch
.extern .shared .align 16 .b8 temp[];

.visible .entry prefix_sum_blelloch(
	.param .u64 .ptr .align 1 prefix_sum_blelloch_param_0,
	.param .u32 prefix_sum_blelloch_param_1
)
{
	.reg .pred 	%p<12>;
	.reg .b32 	%r<42>;
	.reg .b32 	%f<17>;
	.reg .b64 	%rd<5>;

	ld.param.u64 	%rd2, [prefix_sum_blelloch_param_0];
	ld.param.u32 	%r15, [prefix_sum_blelloch_param_1];
	cvta.to.global.u64 	%rd3, %rd2;
	mov.u32 	%r1, %tid.x;
	shl.b32 	%r2, %r1, 1;
	setp.ge.s32 	%p1, %r2, %r15;
	mul.wide.u32 	%rd4, %r2, 4;
	add.s64 	%rd1, %rd3, %rd4;
	mov.f32 	%f15, 0f00000000;
	@%p1 bra 	$L__BB0_2;
	ld.global.f32 	%f15, [%rd1];
$L__BB0_2:
	shl.b32 	%r16, %r1, 3;
	mov.u32 	%r17, temp;
	add.s32 	%r3, %r17, %r16;
	st.shared.f32 	[%r3], %f15;
	add.s32 	%r4, %r2, 1;
	setp.ge.s32 	%p2, %r4, %r15;
	mov.f32 	%f16, 0f00000000;
	@%p2 bra 	$L__BB0_4;
	ld.global.f32 	%f16, [%rd1+4];
$L__BB0_4:
	st.shared.f32 	[%r3+4], %f16;
	shr.s32 	%r37, %r15, 1;
	setp.lt.s32 	%p3, %r37, 1;
	mov.b32 	%r39, 1;
	@%p3 bra 	$L__BB0_9;
	mov.b32 	%r39, 1;
$L__BB0_6:
	bar.sync 	0;
	setp.ge.s32 	%p4, %r1, %r37;
	@%p4 bra 	$L__BB0_8;
	mul.lo.s32 	%r20, %r39, %r4;
	shl.b32 	%r21, %r20, 2;
	add.s32 	%r23, %r17, %r21;
	ld.shared.f32 	%f7, [%r23+-4];
	shl.b32 	%r24, %r39, 2;
	add.s32 	%r25, %r23, %r24;
	ld.shared.f32 	%f8, [%r25+-4];
	add.f32 	%f9, %f7, %f8;
	st.shared.f32 	[%r25+-4], %f9;
$L__BB0_8:
	shl.b32 	%r39, %r39, 1;
	shr.u32 	%r9, %r37, 1;
	setp.gt.u32 	%p5, %r37, 1;
	mov.u32 	%r37, %r9;
	@%p5 bra 	$L__BB0_6;
$L__BB0_9:
	setp.ne.s32 	%p6, %r1, 0;
	@%p6 bra 	$L__BB0_11;
	shl.b32 	%r26, %r15, 2;
	add.s32 	%r28, %r17, %r26;
	mov.b32 	%r29, 0;
	st.shared.u32 	[%r28+-4], %r29;
$L__BB0_11:
	setp.lt.s32 	%p7, %r15, 2;
	@%p7 bra 	$L__BB0_16;
	mov.b32 	%r40, 1;
$L__BB0_13:
	shr.u32 	%r39, %r39, 1;
	bar.sync 	0;
	setp.ge.u32 	%p8, %r1, %r40;
	@%p8 bra 	$L__BB0_15;
	mul.lo.s32 	%r31, %r39, %r4;
	shl.b32 	%r32, %r31, 2;
	add.s32 	%r34, %r17, %r32;
	ld.shared.f32 	%f10, [%r34+-4];
	shl.b32 	%r35, %r39, 2;
	add.s32 	%r36, %r34, %r35;
	ld.shared.f32 	%f11, [%r36+-4];
	st.shared.f32 	[%r34+-4], %f11;
	add.f32 	%f12, %f10, %f11;
	st.shared.f32 	[%r36+-4], %f12;
$L__BB0_15:
	shl.b32 	%r40, %r40, 1;
	setp.lt.s32 	%p9, %r40, %r15;
	@%p9 bra 	$L__BB0_13;
$L__BB0_16:
	setp.ge.s32 	%p10, %r2, %r15;
	bar.sync 	0;
	@%p10 bra 	$L__BB0_18;
	ld.shared.f32 	%f13, [%r3];
	st.global.f32 	[%rd1], %f13;
$L__BB0_18:
	setp.ge.s32 	%p11, %r4, %r15;
	@%p11 bra 	$L__BB0_20;
	ld.shared.f32 	%f14, [%r3+4];
	st.global.f32 	[%rd1+4], %f14;
$L__BB0_20:
	ret;

}


// ===== COMPILED SASS (sm_100) =====

	.target	sm_100

	.elftype	@"ET_EXEC"


//--------------------- .note.nv.tkinfo           --------------------------
	.section	.note.nv.tkinfo,"",@"SHT_NOTE"
	.sectionflags	@"SHF_NOTE_NV_TKINFO"
	.tkinfo
        /*0018*/ 	.word	0x00000002
        /*0030*/ 	.string	""
        /*0030*/ 	.string	"ptxas"
        /*0030*/ 	.string	"Cuda compilation tools, release 13.0, V13.0.88"
        /*0030*/ 	.string	"Build cuda_13.0.r13.0/compiler.36424714_0"
        /*0030*/ 	.string	"-arch sm_100 -m 64 "



//--------------------- .note.nv.cuinfo           --------------------------
	.section	.note.nv.cuinfo,"",@"SHT_NOTE"
	.sectionflags	@"SHF_NOTE_NV_CUINFO"
        /*0018*/ 	.short	0x0002
        /*001a*/ 	.short	0x0064
        /*001c*/ 	.short	0x0082
	.zero		2


//--------------------- .nv.info                  --------------------------
	.section	.nv.info,"",@"SHT_CUDA_INFO"
	.align	4


	//----- nvinfo : EIATTR_REGCOUNT
	.align		4
        /*0000*/ 	.byte	0x04, 0x2f
        /*0002*/ 	.short	(.L_1 - .L_0)
	.align		4
.L_0:
        /*0004*/ 	.word	index@(prefix_sum_blelloch)
        /*0008*/ 	.word	0x00000010


	//----- nvinfo : EIATTR_FRAME_SIZE
	.align		4
.L_1:
        /*000c*/ 	.byte	0x04, 0x11
        /*000e*/ 	.short	(.L_3 - .L_2)
	.align		4
.L_2:
        /*0010*/ 	.word	index@(prefix_sum_blelloch)
        /*0014*/ 	.word	0x00000000


	//----- nvinfo : EIATTR_MIN_STACK_SIZE
	.align		4
.L_3:
        /*0018*/ 	.byte	0x04, 0x12
        /*001a*/ 	.short	(.L_5 - .L_4)
	.align		4
.L_4:
        /*001c*/ 	.word	index@(prefix_sum_blelloch)
        /*0020*/ 	.word	0x00000000
.L_5:


//--------------------- .nv.compat                --------------------------
	.section	.nv.compat,"",@"SHT_CUDA_COMPAT_INFO"
	.align	4
        /*0000*/ 	.byte	0x02, 0x09, 0x00, 0x00, 0x02, 0x02, 0x01, 0x00, 0x02, 0x05, 0x05, 0x00, 0x03, 0x07, 0x01, 0x01
        /*0010*/ 	.byte	0x02, 0x03, 0x00, 0x00, 0x02, 0x06, 0x01, 0x00, 0x04, 0x0b, 0x08, 0x00, 0x09, 0x00, 0x00, 0x00
        /*0020*/ 	.byte	0x00, 0x00, 0x00, 0x00


//--------------------- .nv.info.prefix_sum_blelloch --------------------------
	.section	.nv.info.prefix_sum_blelloch,"",@"SHT_CUDA_INFO"
	.sectionflags	@""
	.align	4


	//----- nvinfo : EIATTR_CUDA_API_VERSION
	.align		4
        /*0000*/ 	.byte	0x04, 0x37
        /*0002*/ 	.short	(.L_7 - .L_6)
.L_6:
        /*0004*/ 	.word	0x00000082


	//----- nvinfo : EIATTR_KPARAM_INFO
	.align		4
.L_7:
        /*0008*/ 	.byte	0x04, 0x17
        /*000a*/ 	.short	(.L_9 - .L_8)
.L_8:
        /*000c*/ 	.word	0x00000000
        /*0010*/ 	.short	0x0001
        /*0012*/ 	.short	0x0008
        /*0014*/ 	.byte	0x00, 0xf0, 0x11, 0x00


	//----- nvinfo : EIATTR_KPARAM_INFO
	.align		4
.L_9:
        /*0018*/ 	.byte	0x04, 0x17
        /*001a*/ 	.short	(.L_11 - .L_10)
.L_10:
        /*001c*/ 	.word	0x00000000
        /*0020*/ 	.short	0x0000
        /*0022*/ 	.short	0x0000
        /*0024*/ 	.byte	0x00, 0xf5, 0x21, 0x00


	//----- nvinfo : EIATTR_SPARSE_MMA_MASK
	.align		4
.L_11:
        /*0028*/ 	.byte	0x03, 0x50
        /*002a*/ 	.short	0x0000


	//----- nvinfo : EIATTR_MAXREG_COUNT
	.align		4
        /*002c*/ 	.byte	0x03, 0x1b
        /*002e*/ 	.short	0x00ff


	//----- nvinfo : EIATTR_NUM_BARRIERS
	.align		4
        /*0030*/ 	.byte	0x02, 0x4c
        /*0032*/ 	.byte	0x01
	.zero		1


	//----- nvinfo : EIATTR_MERCURY_ISA_VERSION
	.align		4
        /*0034*/ 	.byte	0x03, 0x5f
        /*0036*/ 	.short	0x0101


	//----- nvinfo : EIATTR_VRC_CTA_INIT_COUNT
	.align		4
        /*0038*/ 	.byte	0x02, 0x4a
	.zero		1
	.zero		1


	//----- nvinfo : EIATTR_EXIT_INSTR_OFFSETS
	.align		4
        /*003c*/ 	.byte	0x04, 0x1c
        /*003e*/ 	.short	(.L_13 - .L_12)


	//   ....[0]....
.L_12:
        /*0040*/ 	.word	0x00000420


	//   ....[1]....
        /*0044*/ 	.word	0x00000450


	//----- nvinfo : EIATTR_CBANK_PARAM_SIZE
	.align		4
.L_13:
        /*0048*/ 	.byte	0x03, 0x19
        /*004a*/ 	.short	0x000c


	//----- nvinfo : EIATTR_PARAM_CBANK
	.align		4
        /*004c*/ 	.byte	0x04, 0x0a
        /*004e*/ 	.short	(.L_15 - .L_14)
	.align		4
.L_14:
        /*0050*/ 	.word	index@(.nv.constant0.prefix_sum_blelloch)
        /*0054*/ 	.short	0x0380
        /*0056*/ 	.short	0x000c


	//----- nvinfo : EIATTR_SW_WAR
	.align		4
.L_15:
        /*0058*/ 	.byte	0x04, 0x36
        /*005a*/ 	.short	(.L_17 - .L_16)
.L_16:
        /*005c*/ 	.word	0x00000008
.L_17:


//--------------------- .nv.callgraph             --------------------------
	.section	.nv.callgraph,"",@"SHT_CUDA_CALLGRAPH"
	.align	4
	.sectionentsize	8
	.align		4
        /*0000*/ 	.word	0x00000000
	.align		4
        /*0004*/ 	.word	0xffffffff
	.align		4
        /*0008*/ 	.word	0x00000000
	.align		4
        /*000c*/ 	.word	0xfffffffe
	.align		4
        /*0010*/ 	.word	0x00000000
	.align		4
        /*0014*/ 	.word	0xfffffffd
	.align		4
        /*0018*/ 	.word	0x00000000
	.align		4
        /*001c*/ 	.word	0xfffffffc


//--------------------- .text.prefix_sum_blelloch --------------------------
	.section	.text.prefix_sum_blelloch,"ax",@progbits
	.align	128
        .global         prefix_sum_blelloch
        .type           prefix_sum_blelloch,@function
        .size           prefix_sum_blelloch,(.L_x_5 - prefix_sum_blelloch)
        .other          prefix_sum_blelloch,@"STO_CUDA_ENTRY STV_DEFAULT"
prefix_sum_blelloch:
.text.prefix_sum_blelloch:
[----:B------:R-:W-:Y:S01]  /*0000*/  LDC R1, c[0x0][0x37c] ;  /* 0x0000df00ff017b82 */ /* 0x000fe20000000800 */
[----:B------:R-:W0:Y:S01]  /*0010*/  S2R R12, SR_TID.X ;  /* 0x00000000000c7919 */ /* 0x000e220000002100 */
[----:B------:R-:W1:Y:S06]  /*0020*/  LDCU UR6, c[0x0][0x388] ;  /* 0x00007100ff0677ac */ /* 0x000e6c0008000800 */
[----:B------:R-:W2:Y:S01]  /*0030*/  LDC.64 R2, c[0x0][0x380] ;  /* 0x0000e000ff027b82 */ /* 0x000ea20000000a00 */
[----:B------:R-:W-:Y:S01]  /*0040*/  IMAD.MOV.U32 R0, RZ, RZ, RZ ;  /* 0x000000ffff007224 */ /* 0x000fe200078e00ff */
[----:B------:R-:W3:Y:S01]  /*0050*/  LDCU.64 UR8, c[0x0][0x358] ;  /* 0x00006b00ff0877ac */ /* 0x000ee20008000a00 */
[----:B------:R-:W-:-:S05]  /*0060*/  IMAD.MOV.U32 R6, RZ, RZ, RZ ;  /* 0x000000ffff067224 */ /* 0x000fca00078e00ff */
[----:B------:R-:W4:Y:S08]  /*0070*/  S2UR UR5, SR_CgaCtaId ;  /* 0x00000000000579c3 */ /* 0x000f300000008800 */
[----:B------:R-:W5:Y:S01]  /*0080*/  LDC R10, c[0x0][0x388] ;  /* 0x0000e200ff0a7b82 */ /* 0x000f620000000800 */
[----:B0-----:R-:W-:-:S04]  /*0090*/  IMAD.SHL.U32 R5, R12, 0x2, RZ ;  /* 0x000000020c057824 */ /* 0x001fc800078e00ff */
[C---:B------:R-:W-:Y:S01]  /*00a0*/  VIADD R4, R5.reuse, 0x1 ;  /* 0x0000000105047836 */ /* 0x040fe20000000000 */
[C---:B-1----:R-:W-:Y:S01]  /*00b0*/  ISETP.GE.AND P0, PT, R5.reuse, UR6, PT ;  /* 0x0000000605007c0c */ /* 0x042fe2000bf06270 */
[----:B--2---:R-:W-:-:S03]  /*00c0*/  IMAD.WIDE.U32 R2, R5, 0x4, R2 ;  /* 0x0000000405027825 */ /* 0x004fc600078e0002 */
[----:B------:R-:W-:-:S09]  /*00d0*/  ISETP.GE.AND P1, PT, R4, UR6, PT ;  /* 0x0000000604007c0c */ /* 0x000fd2000bf26270 */
[----:B---3--:R-:W2:Y:S04]  /*00e0*/  @!P0 LDG.E R0, desc[UR8][R2.64] ;  /* 0x0000000802008981 */ /* 0x008ea8000c1e1900 */
[----:B------:R-:W3:Y:S01]  /*00f0*/  @!P1 LDG.E R6, desc[UR8][R2.64+0x4] ;  /* 0x0000040802069981 */ /* 0x000ee2000c1e1900 */
[----:B------:R-:W-:Y:S01]  /*0100*/  UMOV UR4, 0x400 ;  /* 0x0000040000047882 */ /* 0x000fe20000000000 */
[----:B------:R-:W-:Y:S01]  /*0110*/  ISETP.NE.AND P1, PT, R12, RZ, PT ;  /* 0x000000ff0c00720c */ /* 0x000fe20003f25270 */
[----:B----4-:R-:W-:Y:S01]  /*0120*/  ULEA UR4, UR5, UR4, 0x18 ;  /* 0x0000000405047291 */ /* 0x010fe2000f8ec0ff */
[----:B-----5:R-:W-:Y:S01]  /*0130*/  ISETP.GE.AND P2, PT, R10, 0x2, PT ;  /* 0x000000020a00780c */ /* 0x020fe20003f46270 */
[----:B------:R-:W-:Y:S01]  /*0140*/  USHF.R.S32.HI UR5, URZ, 0x1, UR6 ;  /* 0x00000001ff057899 */ /* 0x000fe20008011406 */
[----:B------:R-:W-:-:S03]  /*0150*/  IMAD.MOV.U32 R9, RZ, RZ, 0x1 ;  /* 0x00000001ff097424 */ /* 0x000fc600078e00ff */
[----:B------:R-:W-:Y:S01]  /*0160*/  LEA R7, R12, UR4, 0x3 ;  /* 0x000000040c077c11 */ /* 0x000fe2000f8e18ff */
[----:B------:R-:W-:-:S04]  /*0170*/  UISETP.GE.AND UP0, UPT, UR5, 0x1, UPT ;  /* 0x000000010500788c */ /* 0x000fc8000bf06270 */
[----:B--2---:R0:W-:Y:S04]  /*0180*/  STS [R7], R0 ;  /* 0x0000000007007388 */ /* 0x0041e80000000800 */
[----:B---3--:R0:W-:Y:S01]  /*0190*/  STS [R7+0x4], R6 ;  /* 0x0000040607007388 */ /* 0x0081e20000000800 */
[----:B------:R-:W-:Y:S05]  /*01a0*/  BRA.U !UP0, `(.L_x_0) ;  /* 0x00000001083c7547 */ /* 0x000fea000b800000 */
[----:B------:R-:W-:-:S07]  /*01b0*/  IMAD.MOV.U32 R9, RZ, RZ, 0x1 ;  /* 0x00000001ff097424 */ /* 0x000fce00078e00ff */
.L_x_1:
[----:B------:R-:W-:Y:S01]  /*01c0*/  BAR.SYNC.DEFER_BLOCKING 0x0 ;  /* 0x0000000000007b1d */ /* 0x000fe20000010000 */
[----:B------:R-:W-:Y:S01]  /*01d0*/  ISETP.GE.AND P0, PT, R12, UR5, PT ;  /* 0x000000050c007c0c */ /* 0x000fe2000bf06270 */
[----:B------:R-:W-:Y:S02]  /*01e0*/  UISETP.GT.U32.AND UP0, UPT, UR5, 0x1, UPT ;  /* 0x000000010500788c */ /* 0x000fe4000bf04070 */
[----:B------:R-:W-:-:S07]  /*01f0*/  USHF.R.U32.HI UR6, URZ, 0x1, UR5 ;  /* 0x00000001ff067899 */ /* 0x000fce0008011605 */
[----:B------:R-:W-:-:S03]  /*0200*/  UMOV UR5, UR6 ;  /* 0x0000000600057c82 */ /* 0x000fc60008000000 */
[----:B0-----:R-:W-:-:S05]  /*0210*/  @!P0 IMAD R0, R4, R9, RZ ;  /* 0x0000000904008224 */ /* 0x001fca00078e02ff */
[----:B------:R-:W-:-:S05]  /*0220*/  @!P0 LEA R0, R0, UR4, 0x2 ;  /* 0x0000000400008c11 */ /* 0x000fca000f8e10ff */
[C---:B-1----:R-:W-:Y:S02]  /*0230*/  @!P0 IMAD R6, R9.reuse, 0x4, R0 ;  /* 0x0000000409068824 */ /* 0x042fe400078e0200 */
[----:B------:R-:W-:Y:S01]  /*0240*/  @!P0 LDS R0, [R0+-0x4] ;  /* 0xfffffc0000008984 */ /* 0x000fe20000000800 */
[----:B------:R-:W-:-:S03]  /*0250*/  IMAD.SHL.U32 R9, R9, 0x2, RZ ;  /* 0x0000000209097824 */ /* 0x000fc600078e00ff */
[----:B------:R-:W0:Y:S02]  /*0260*/  @!P0 LDS R11, [R6+-0x4] ;  /* 0xfffffc00060b8984 */ /* 0x000e240000000800 */
[----:B0-----:R-:W-:-:S05]  /*0270*/  @!P0 FADD R11, R0, R11 ;  /* 0x0000000b000b8221 */ /* 0x001fca0000000000 */
[----:B------:R1:W-:Y:S01]  /*0280*/  @!P0 STS [R6+-0x4], R11 ;  /* 0xfffffc0b06008388 */ /* 0x0003e20000000800 */
[----:B------:R-:W-:Y:S05]  /*0290*/  BRA.U UP0, `(.L_x_1) ;  /* 0xfffffffd00c87547 */ /* 0x000fea000b83ffff */
.L_x_0:
[----:B0-----:R-:W-:-:S05]  /*02a0*/  @!P1 LEA R0, R10, UR4, 0x2 ;  /* 0x000000040a009c11 */ /* 0x001fca000f8e10ff */
[----:B------:R0:W-:Y:S01]  /*02b0*/  @!P1 STS [R0+-0x4], RZ ;  /* 0xfffffcff00009388 */ /* 0x0001e20000000800 */
[----:B------:R-:W-:Y:S05]  /*02c0*/  @!P2 BRA `(.L_x_2) ;  /* 0x000000000040a947 */ /* 0x000fea0003800000 */
[----:B------:R-:W2:Y:S01]  /*02d0*/  LDC R10, c[0x0][0x388] ;  /* 0x0000e200ff0a7b82 */ /* 0x000ea20000000800 */
[----:B------:R-:W-:-:S05]  /*02e0*/  UMOV UR5, 0x1 ;  /* 0x0000000100057882 */ /* 0x000fca0000000000 */
.L_x_3:
[----:B------:R-:W-:Y:S01]  /*02f0*/  BAR.SYNC.DEFER_BLOCKING 0x0 ;  /* 0x0000000000007b1d */ /* 0x000fe20000010000 */
[----:B------:R-:W-:Y:S01]  /*0300*/  ISETP.GE.U32.AND P0, PT, R12, UR5, PT ;  /* 0x000000050c007c0c */ /* 0x000fe2000bf06070 */
[----:B------:R-:W-:Y:S01]  /*0310*/  USHF.L.U32 UR5, UR5, 0x1, URZ ;  /* 0x0000000105057899 */ /* 0x000fe200080006ff */
[----:B------:R-:W-:-:S11]  /*0320*/  SHF.R.U32.HI R9, RZ, 0x1, R9 ;  /* 0x00000001ff097819 */ /* 0x000fd60000011609 */
[----:B0-----:R-:W-:-:S05]  /*0330*/  @!P0 IMAD R0, R4, R9, RZ ;  /* 0x0000000904008224 */ /* 0x001fca00078e02ff */
[----:B------:R-:W-:-:S05]  /*0340*/  @!P0 LEA R0, R0, UR4, 0x2 ;  /* 0x0000000400008c11 */ /* 0x000fca000f8e10ff */
[----:B------:R-:W-:Y:S01]  /*0350*/  @!P0 IMAD R8, R9, 0x4, R0 ;  /* 0x0000000409088824 */ /* 0x000fe200078e0200 */
[----:B-1----:R-:W-:Y:S04]  /*0360*/  @!P0 LDS R6, [R0+-0x4] ;  /* 0xfffffc0000068984 */ /* 0x002fe80000000800 */
[----:B------:R-:W0:Y:S02]  /*0370*/  @!P0 LDS R11, [R8+-0x4] ;  /* 0xfffffc00080b8984 */ /* 0x000e240000000800 */
[----:B0-----:R-:W-:Y:S02]  /*0380*/  @!P0 FADD R13, R6, R11 ;  /* 0x0000000b060d8221 */ /* 0x001fe40000000000 */
[----:B------:R3:W-:Y:S04]  /*0390*/  @!P0 STS [R0+-0x4], R11 ;  /* 0xfffffc0b00008388 */ /* 0x0007e80000000800 */
[----:B------:R3:W-:Y:S01]  /*03a0*/  @!P0 STS [R8+-0x4], R13 ;  /* 0xfffffc0d08008388 */ /* 0x0007e20000000800 */
[----:B--2---:R-:W-:-:S13]  /*03b0*/  ISETP.LE.AND P0, PT, R10, UR5, PT ;  /* 0x000000050a007c0c */ /* 0x004fda000bf03270 */
[----:B---3--:R-:W-:Y:S05]  /*03c0*/  @!P0 BRA `(.L_x_3) ;  /* 0xfffffffc00c88947 */ /* 0x008fea000383ffff */
.L_x_2:
[----:B------:R-:W-:Y:S01]  /*03d0*/  BAR.SYNC.DEFER_BLOCKING 0x0 ;  /* 0x0000000000007b1d */ /* 0x000fe20000010000 */
[-C--:B------:R-:W-:Y:S02]  /*03e0*/  ISETP.GE.AND P0, PT, R5, R10.reuse, PT ;  /* 0x0000000a0500720c */ /* 0x080fe40003f06270 */
[----:B------:R-:W-:-:S11]  /*03f0*/  ISETP.GE.AND P1, PT, R4, R10, PT ;  /* 0x0000000a0400720c */ /* 0x000fd60003f26270 */
[----:B------:R-:W2:Y:S04]  /*0400*/  @!P0 LDS R5, [R7] ;  /* 0x0000000007058984 */ /* 0x000ea80000000800 */
[----:B--2---:R2:W-:Y:S01]  /*0410*/  @!P0 STG.E desc[UR8][R2.64], R5 ;  /* 0x0000000502008986 */ /* 0x0045e2000c101908 */
[----:B------:R-:W-:Y:S05]  /*0420*/  @P1 EXIT ;  /* 0x000000000000194d */ /* 0x000fea0003800000 */
[----:B------:R-:W3:Y:S04]  /*0430*/  LDS R7, [R7+0x4] ;  /* 0x0000040007077984 */ /* 0x000ee80000000800 */
[----:B---3--:R-:W-:Y:S01]  /*0440*/  STG.E desc[UR8][R2.64+0x4], R7 ;  /* 0x0000040702007986 */ /* 0x008fe2000c101908 */
[----:B------:R-:W-:Y:S05]  /*0450*/  EXIT ;  /* 0x000000000000794d */ /* 0x000fea0003800000 */
.L_x_4:
[----:B------:R-:W-:-:S00]  /*0460*/  BRA `(.L_x_4) ;  /* 0xfffffffc00fc7947 */ /* 0x000fc0000383ffff */
[----:B------:R-:W-:-:S00]  /*0470*/  NOP ;  /* 0x0000000000007918 */ /* 0x000fc00000000000 */
        /* <DEDUP_REMOVED lines=8> */
.L_x_5:


//--------------------- .nv.shared.prefix_sum_blelloch --------------------------
	.section	.nv.shared.prefix_sum_blelloch,"aw",@nobits
	.sectionflags	@""
	.align	16
	.zero		1024


//--------------------- .nv.shared.reserved.0     --------------------------
	.section	.nv.shared.reserved.0,"aw",@nobits
	.weak		__nv_reservedSMEM_offset_0_alias
	.size		__nv_reservedSMEM_offset_0_alias, 0, 64
	.other		__nv_reservedSMEM_offset_0_alias,@"STO_CUDA_RESERVED_SHARED STV_DEFAULT"
__nv_reservedSMEM_offset_0_alias:
	.zero		0
	.zero		64


//--------------------- .nv.constant0.prefix_sum_blelloch --------------------------
	.section	.nv.constant0.prefix_sum_blelloch,"a",@progbits
	.sectionflags	@""
	.align	4
.nv.constant0.prefix_sum_blelloch:
	.zero		908


//--------------------- SYMBOLS --------------------------

	.type		.nv.reservedSmem.offset0,@object
	.size		.nv.reservedSmem.offset0,0x4
	.type		.nv.reservedSmem.cap,@object
	.size		.nv.reservedSmem.cap,0x4
